	.headerflags	@"EF_CUDA_TEXMODE_UNIFIED EF_CUDA_64BIT_ADDRESS EF_CUDA_ACCELERATORS EF_CUDA_SM90 EF_CUDA_VIRTUAL_SM(EF_CUDA_SM90)"
	.elftype	@"ET_EXEC"


//--------------------- .nv.info                  --------------------------
	.section	.nv.info,"",@"SHT_CUDA_INFO"
	.align	4


	//----- nvinfo : EIATTR_REGCOUNT
	.align		4
        /*0000*/ 	.byte	0x04, 0x2f
        /*0002*/ 	.short	(.L_3 - .L_2)
	.align		4
.L_2:
        /*0004*/ 	.word	index@(triton_poi_fused__native_batch_norm_legit_no_training_cat_relu_34)
        /*0008*/ 	.word	0x00000048


	//----- nvinfo : EIATTR_MIN_STACK_SIZE
	.align		4
.L_3:
        /*000c*/ 	.byte	0x04, 0x12
        /*000e*/ 	.short	(.L_5 - .L_4)
	.align		4
.L_4:
        /*0010*/ 	.word	index@(triton_poi_fused__native_batch_norm_legit_no_training_cat_relu_34)
        /*0014*/ 	.word	0x00000000


	//----- nvinfo : EIATTR_FRAME_SIZE
	.align		4
.L_5:
        /*0018*/ 	.byte	0x04, 0x11
        /*001a*/ 	.short	(.L_7 - .L_6)
	.align		4
.L_6:
        /*001c*/ 	.word	index@(triton_poi_fused__native_batch_norm_legit_no_training_cat_relu_34)
        /*0020*/ 	.word	0x00000000


	//----- nvinfo : EIATTR_MIN_STACK_SIZE
	.align		4
.L_7:
        /*0024*/ 	.byte	0x04, 0x12
        /*0026*/ 	.short	(.L_9 - .L_8)
	.align		4
.L_8:
        /*0028*/ 	.word	index@(triton_poi_fused__native_batch_norm_legit_no_training_cat_relu_34)
        /*002c*/ 	.word	0x00000000
.L_9:


//--------------------- .nv.info.triton_poi_fused__native_batch_norm_legit_no_training_cat_relu_34 --------------------------
	.section	.nv.info.triton_poi_fused__native_batch_norm_legit_no_training_cat_relu_34,"",@"SHT_CUDA_INFO"
	.sectionflags	@""
	.align	4


	//----- nvinfo : EIATTR_CUDA_API_VERSION
	.align		4
        /*0000*/ 	.byte	0x04, 0x37
        /*0002*/ 	.short	(.L_11 - .L_10)
.L_10:
        /*0004*/ 	.word	0x0000007c


	//----- nvinfo : EIATTR_KPARAM_INFO
	.align		4
.L_11:
        /*0008*/ 	.byte	0x04, 0x17
        /*000a*/ 	.short	(.L_13 - .L_12)
.L_12:
        /*000c*/ 	.word	0x00000000
        /*0010*/ 	.short	0x000a
        /*0012*/ 	.short	0x0050
        /*0014*/ 	.byte	0x00, 0xf0, 0x11, 0x00


	//----- nvinfo : EIATTR_KPARAM_INFO
	.align		4
.L_13:
        /*0018*/ 	.byte	0x04, 0x17
        /*001a*/ 	.short	(.L_15 - .L_14)
.L_14:
        /*001c*/ 	.word	0x00000000
        /*0020*/ 	.short	0x0009
        /*0022*/ 	.short	0x0048
        /*0024*/ 	.byte	0x00, 0xf4, 0x21, 0x00


	//----- nvinfo : EIATTR_KPARAM_INFO
	.align		4
.L_15:
        /*0028*/ 	.byte	0x04, 0x17
        /*002a*/ 	.short	(.L_17 - .L_16)
.L_16:
        /*002c*/ 	.word	0x00000000
        /*0030*/ 	.short	0x0008
        /*0032*/ 	.short	0x0040
        /*0034*/ 	.byte	0x00, 0xf4, 0x21, 0x00


	//----- nvinfo : EIATTR_KPARAM_INFO
	.align		4
.L_17:
        /*0038*/ 	.byte	0x04, 0x17
        /*003a*/ 	.short	(.L_19 - .L_18)
.L_18:
        /*003c*/ 	.word	0x00000000
        /*0040*/ 	.short	0x0007
        /*0042*/ 	.short	0x0038
        /*0044*/ 	.byte	0x00, 0xf4, 0x21, 0x00


	//----- nvinfo : EIATTR_KPARAM_INFO
	.align		4
.L_19:
        /*0048*/ 	.byte	0x04, 0x17
        /*004a*/ 	.short	(.L_21 - .L_20)
.L_20:
        /*004c*/ 	.word	0x00000000
        /*0050*/ 	.short	0x0006
        /*0052*/ 	.short	0x0030
        /*0054*/ 	.byte	0x00, 0xf4, 0x21, 0x00


	//----- nvinfo : EIATTR_KPARAM_INFO
	.align		4
.L_21:
        /*0058*/ 	.byte	0x04, 0x17
        /*005a*/ 	.short	(.L_23 - .L_22)
.L_22:
        /*005c*/ 	.word	0x00000000
        /*0060*/ 	.short	0x0005
        /*0062*/ 	.short	0x0028
        /*0064*/ 	.byte	0x00, 0xf4, 0x21, 0x00


	//----- nvinfo : EIATTR_KPARAM_INFO
	.align		4
.L_23:
        /*0068*/ 	.byte	0x04, 0x17
        /*006a*/ 	.short	(.L_25 - .L_24)
.L_24:
        /*006c*/ 	.word	0x00000000
        /*0070*/ 	.short	0x0004
        /*0072*/ 	.short	0x0020
        /*0074*/ 	.byte	0x00, 0xf4, 0x21, 0x00


	//----- nvinfo : EIATTR_KPARAM_INFO
	.align		4
.L_25:
        /*0078*/ 	.byte	0x04, 0x17
        /*007a*/ 	.short	(.L_27 - .L_26)
.L_26:
        /*007c*/ 	.word	0x00000000
        /*0080*/ 	.short	0x0003
        /*0082*/ 	.short	0x0018
        /*0084*/ 	.byte	0x00, 0xf4, 0x21, 0x00


	//----- nvinfo : EIATTR_KPARAM_INFO
	.align		4
.L_27:
        /*0088*/ 	.byte	0x04, 0x17
        /*008a*/ 	.short	(.L_29 - .L_28)
.L_28:
        /*008c*/ 	.word	0x00000000
        /*0090*/ 	.short	0x0002
        /*0092*/ 	.short	0x0010
        /*0094*/ 	.byte	0x00, 0xf4, 0x21, 0x00


	//----- nvinfo : EIATTR_KPARAM_INFO
	.align		4
.L_29:
        /*0098*/ 	.byte	0x04, 0x17
        /*009a*/ 	.short	(.L_31 - .L_30)
.L_30:
        /*009c*/ 	.word	0x00000000
        /*00a0*/ 	.short	0x0001
        /*00a2*/ 	.short	0x0008
        /*00a4*/ 	.byte	0x00, 0xf4, 0x21, 0x00


	//----- nvinfo : EIATTR_KPARAM_INFO
	.align		4
.L_31:
        /*00a8*/ 	.byte	0x04, 0x17
        /*00aa*/ 	.short	(.L_33 - .L_32)
.L_32:
        /*00ac*/ 	.word	0x00000000
        /*00b0*/ 	.short	0x0000
        /*00b2*/ 	.short	0x0000
        /*00b4*/ 	.byte	0x00, 0xf4, 0x21, 0x00


	//----- nvinfo : EIATTR_SPARSE_MMA_MASK
	.align		4
.L_33:
        /*00b8*/ 	.byte	0x03, 0x50
        /*00ba*/ 	.short	0x0000


	//----- nvinfo : EIATTR_MAXREG_COUNT
	.align		4
        /*00bc*/ 	.byte	0x03, 0x1b
        /*00be*/ 	.short	0x00ff


	//----- nvinfo : EIATTR_EXIT_INSTR_OFFSETS
	.align		4
        /*00c0*/ 	.byte	0x04, 0x1c
        /*00c2*/ 	.short	(.L_35 - .L_34)


	//   ....[0]....
.L_34:
        /*00c4*/ 	.word	0x00001a00


	//   ....[1]....
        /*00c8*/ 	.word	0x00001a20


	//----- nvinfo : EIATTR_REQNTID
	.align		4
.L_35:
        /*00cc*/ 	.byte	0x04, 0x10
        /*00ce*/ 	.short	(.L_37 - .L_36)
.L_36:
        /*00d0*/ 	.word	0x00000080
        /*00d4*/ 	.word	0x00000001
        /*00d8*/ 	.word	0x00000001


	//----- nvinfo : EIATTR_CBANK_PARAM_SIZE
	.align		4
.L_37:
        /*00dc*/ 	.byte	0x03, 0x19
        /*00de*/ 	.short	0x0054


	//----- nvinfo : EIATTR_PARAM_CBANK
	.align		4
        /*00e0*/ 	.byte	0x04, 0x0a
        /*00e2*/ 	.short	(.L_39 - .L_38)
	.align		4
.L_38:
        /*00e4*/ 	.word	index@(.nv.constant0.triton_poi_fused__native_batch_norm_legit_no_training_cat_relu_34)
        /*00e8*/ 	.short	0x0210
        /*00ea*/ 	.short	0x0054


	//----- nvinfo : EIATTR_SW_WAR
	.align		4
.L_39:
        /*00ec*/ 	.byte	0x04, 0x36
        /*00ee*/ 	.short	(.L_41 - .L_40)
.L_40:
        /*00f0*/ 	.word	0x00000008
.L_41:


//--------------------- .nv.callgraph             --------------------------
	.section	.nv.callgraph,"",@"SHT_CUDA_CALLGRAPH"
	.align	4
	.sectionentsize	8
	.align		4
        /*0000*/ 	.word	0x00000000
	.align		4
        /*0004*/ 	.word	0xffffffff
	.align		4
        /*0008*/ 	.word	0x00000000
	.align		4
        /*000c*/ 	.word	0xfffffffe
	.align		4
        /*0010*/ 	.word	0x00000000
	.align		4
        /*0014*/ 	.word	0xfffffffd
	.align		4
        /*0018*/ 	.word	0x00000000
	.align		4
        /*001c*/ 	.word	0xfffffffc


//--------------------- .nv.constant4             --------------------------
	.section	.nv.constant4,"a",@progbits
	.align	8
	.align		8
.nv.constant4:
        /*0000*/ 	.dword	_$_str
	.align		8
        /*0008*/ 	.dword	_$_str_$_2


//--------------------- .text.triton_poi_fused__native_batch_norm_legit_no_training_cat_relu_34 --------------------------
	.section	.text.triton_poi_fused__native_batch_norm_legit_no_training_cat_relu_34,"ax",@progbits
	.align	128
        .global         triton_poi_fused__native_batch_norm_legit_no_training_cat_relu_34
        .type           triton_poi_fused__native_batch_norm_legit_no_training_cat_relu_34,@function
        .size           triton_poi_fused__native_batch_norm_legit_no_training_cat_relu_34,(.L_x_1 - triton_poi_fused__native_batch_norm_legit_no_training_cat_relu_34)
        .other          triton_poi_fused__native_batch_norm_legit_no_training_cat_relu_34,@"STO_CUDA_ENTRY STV_DEFAULT"
triton_poi_fused__native_batch_norm_legit_no_training_cat_relu_34:
.text.triton_poi_fused__native_batch_norm_legit_no_training_cat_relu_34:
[----:B------:R-:W0:Y:S01]  /*0000*/  LDC R1, c[0x0][0x28] ;  /* 0x00000a00ff017b82 */ /* 0x000e220000000800 */
[----:B------:R-:W1:Y:S01]  /*0010*/  S2R R0, SR_TID.X ;  /* 0x0000000000007919 */ /* 0x000e620000002100 */
[----:B------:R-:W-:Y:S01]  /*0020*/  ULDC.64 UR6, c[0x0][0x228] ;  /* 0x00008a0000067ab9 */ /* 0x000fe20000000a00 */
[----:B------:R-:W-:Y:S01]  /*0030*/  CS2R R32, SRZ ;  /* 0x0000000000207805 */ /* 0x000fe2000001ff00 */
[----:B------:R-:W-:Y:S01]  /*0040*/  ULDC.64 UR4, c[0x0][0x208] ;  /* 0x0000820000047ab9 */ /* 0x000fe20000000a00 */
[----:B------:R-:W2:Y:S01]  /*0050*/  S2R R3, SR_CTAID.X ;  /* 0x0000000000037919 */ /* 0x000ea20000002500 */
[----:B------:R-:W-:Y:S01]  /*0060*/  ULDC.64 UR8, c[0x0][0x218] ;  /* 0x0000860000087ab9 */ /* 0x000fe20000000a00 */
[----:B------:R-:W-:Y:S01]  /*0070*/  IMAD.MOV.U32 R34, RZ, RZ, RZ ;  /* 0x000000ffff227224 */ /* 0x000fe200078e00ff */
[----:B------:R-:W-:Y:S01]  /*0080*/  CS2R R20, SRZ ;  /* 0x0000000000147805 */ /* 0x000fe2000001ff00 */
[----:B------:R-:W-:Y:S01]  /*0090*/  ULDC.64 UR10, c[0x0][0x220] ;  /* 0x00008800000a7ab9 */ /* 0x000fe20000000a00 */
[----:B-1----:R-:W-:Y:S01]  /*00a0*/  IMAD.SHL.U32 R0, R0, 0x4, RZ ;  /* 0x0000000400007824 */ /* 0x002fe200078e00ff */
[----:B--2---:R-:W-:-:S04]  /*00b0*/  SHF.R.S32.HI R2, RZ, 0x15, R3 ;  /* 0x00000015ff027819 */ /* 0x004fc80000011403 */
[----:B------:R-:W-:Y:S02]  /*00c0*/  LOP3.LUT R0, R0, 0x1fc, RZ, 0xc0, !PT ;  /* 0x000001fc00007812 */ /* 0x000fe400078ec0ff */
[----:B------:R-:W-:-:S03]  /*00d0*/  SGXT R2, R2, 0x1 ;  /* 0x000000010202781a */ /* 0x000fc60000000200 */
[----:B------:R-:W-:-:S04]  /*00e0*/  IMAD R0, R3, 0x400, R0 ;  /* 0x0000040003007824 */ /* 0x000fc800078e0200 */
[----:B------:R-:W-:-:S04]  /*00f0*/  VIADD R15, R0, 0x200 ;  /* 0x00000200000f7836 */ /* 0x000fc80000000000 */
[----:B------:R-:W-:Y:S01]  /*0100*/  IMAD.HI R50, R15, 0x621b97c3, RZ ;  /* 0x621b97c30f327827 */ /* 0x000fe200078e02ff */
[C---:B------:R-:W-:Y:S02]  /*0110*/  LEA.HI R3, R2.reuse, R15, RZ, 0x4 ;  /* 0x0000000f02037211 */ /* 0x040fe400078f20ff */
[----:B------:R-:W-:Y:S02]  /*0120*/  LEA.HI R2, R2, R0, RZ, 0x4 ;  /* 0x0000000002027211 */ /* 0x000fe400078f20ff */
[----:B------:R-:W-:Y:S02]  /*0130*/  SHF.R.S32.HI R37, RZ, 0x4, R3 ;  /* 0x00000004ff257819 */ /* 0x000fe40000011403 */
[----:B------:R-:W-:Y:S02]  /*0140*/  SHF.R.S32.HI R44, RZ, 0x4, R2 ;  /* 0x00000004ff2c7819 */ /* 0x000fe40000011402 */
[----:B------:R-:W-:Y:S01]  /*0150*/  SHF.R.U32.HI R3, RZ, 0x1f, R50 ;  /* 0x0000001fff037819 */ /* 0x000fe20000011632 */
[----:B------:R-:W-:Y:S01]  /*0160*/  IMAD.HI R4, R37, 0x621b97c3, RZ ;  /* 0x621b97c325047827 */ /* 0x000fe200078e02ff */
[----:B------:R-:W-:-:S02]  /*0170*/  ISETP.GE.AND P0, PT, R15, 0x14e00, PT ;  /* 0x00014e000f00780c */ /* 0x000fc40003f06270 */
[----:B------:R-:W-:Y:S01]  /*0180*/  LEA.HI.SX32 R50, R50, R3, 0x13 ;  /* 0x0000000332327211 */ /* 0x000fe200078f9aff */
[----:B------:R-:W-:Y:S01]  /*0190*/  IMAD.HI R6, R44, 0x621b97c3, RZ ;  /* 0x621b97c32c067827 */ /* 0x000fe200078e02ff */
[----:B------:R-:W-:-:S03]  /*01a0*/  SHF.R.U32.HI R5, RZ, 0x1f, R4 ;  /* 0x0000001fff057819 */ /* 0x000fc60000011604 */
[----:B------:R-:W-:Y:S01]  /*01b0*/  IMAD R13, R50, 0x5080, RZ ;  /* 0x00005080320d7824 */ /* 0x000fe200078e02ff */
[----:B------:R-:W-:Y:S02]  /*01c0*/  LEA.HI.SX32 R4, R4, R5, 0x17 ;  /* 0x0000000504047211 */ /* 0x000fe400078fbaff */
[----:B------:R-:W-:Y:S02]  /*01d0*/  LOP3.LUT R5, R2, 0xfffffff0, RZ, 0xc0, !PT ;  /* 0xfffffff002057812 */ /* 0x000fe400078ec0ff */
[----:B------:R-:W1:Y:S01]  /*01e0*/  LDC.64 R2, c[0x0][0x238] ;  /* 0x00008e00ff027b82 */ /* 0x000e620000000a00 */
[----:B------:R-:W-:Y:S01]  /*01f0*/  IMAD R37, R4, -0x538, R37 ;  /* 0xfffffac804257824 */ /* 0x000fe200078e0225 */
[----:B------:R-:W-:Y:S01]  /*0200*/  SHF.R.U32.HI R7, RZ, 0x1f, R6 ;  /* 0x0000001fff077819 */ /* 0x000fe20000011606 */
[----:B------:R-:W-:Y:S02]  /*0210*/  IMAD.IADD R12, R0, 0x1, -R5 ;  /* 0x00000001000c7824 */ /* 0x000fe400078e0a05 */
[C---:B------:R-:W-:Y:S01]  /*0220*/  IMAD.SHL.U32 R4, R37.reuse, 0x10, RZ ;  /* 0x0000001025047824 */ /* 0x040fe200078e00ff */
[----:B------:R-:W-:Y:S01]  /*0230*/  LEA.HI.SX32 R7, R6, R7, 0x17 ;  /* 0x0000000706077211 */ /* 0x000fe200078fbaff */
[----:B------:R-:W-:Y:S01]  /*0240*/  IMAD R5, R50, 0x4180, RZ ;  /* 0x0000418032057824 */ /* 0x000fe200078e02ff */
[----:B------:R-:W-:Y:S01]  /*0250*/  SHF.R.S32.HI R24, RZ, 0x1f, R12 ;  /* 0x0000001fff187819 */ /* 0x000fe2000001140c */
[----:B------:R-:W-:Y:S01]  /*0260*/  VIADD R36, R37, 0xfffffc00 ;  /* 0xfffffc0025247836 */ /* 0x000fe20000000000 */
[--C-:B------:R-:W-:Y:S01]  /*0270*/  SHF.R.S32.HI R6, RZ, 0x1f, R13.reuse ;  /* 0x0000001fff067819 */ /* 0x100fe2000001140d */
[----:B------:R-:W-:Y:S01]  /*0280*/  IMAD R44, R7, -0x538, R44 ;  /* 0xfffffac8072c7824 */ /* 0x000fe200078e022c */
[----:B------:R-:W-:Y:S01]  /*0290*/  SHF.R.S32.HI R9, RZ, 0x1f, R4 ;  /* 0x0000001fff097819 */ /* 0x000fe20000011404 */
[----:B------:R-:W-:Y:S01]  /*02a0*/  VIADD R10, R37, 0xfffffaf8 ;  /* 0xfffffaf8250a7836 */ /* 0x000fe20000000000 */
[----:B------:R-:W-:-:S02]  /*02b0*/  IADD3 R8, P1, P2, R4, R12, R13 ;  /* 0x0000000c04087210 */ /* 0x000fc40007a3e00d */
[----:B------:R-:W-:Y:S02]  /*02c0*/  IADD3 R4, P3, P5, R4, R5, R12 ;  /* 0x0000000504047210 */ /* 0x000fe40007d7e00c */
[----:B------:R-:W-:Y:S02]  /*02d0*/  IADD3.X R11, R9, R24, R6, P1, P2 ;  /* 0x00000018090b7210 */ /* 0x000fe40000fe4406 */
[----:B------:R-:W-:Y:S01]  /*02e0*/  LEA R22, P1, R8, UR6, 0x2 ;  /* 0x0000000608167c11 */ /* 0x000fe2000f8210ff */
[----:B------:R-:W-:Y:S01]  /*02f0*/  IMAD.SHL.U32 R30, R4, 0x4, RZ ;  /* 0x00000004041e7824 */ /* 0x000fe200078e00ff */
[----:B------:R-:W-:Y:S02]  /*0300*/  SHF.R.S32.HI R5, RZ, 0x1f, R5 ;  /* 0x0000001fff057819 */ /* 0x000fe40000011405 */
[----:B------:R-:W-:Y:S01]  /*0310*/  LEA.HI.X R23, R8, UR7, R11, 0x2, P1 ;  /* 0x0000000708177c11 */ /* 0x000fe200088f140b */
[----:B-1----:R-:W-:Y:S01]  /*0320*/  IMAD.WIDE R26, R44, 0x4, R2 ;  /* 0x000000042c1a7825 */ /* 0x002fe200078e0202 */
[----:B------:R-:W-:-:S02]  /*0330*/  ISETP.GE.AND P1, PT, R0, 0x14e00, PT ;  /* 0x00014e000000780c */ /* 0x000fc40003f26270 */
[----:B------:R-:W-:Y:S02]  /*0340*/  IADD3.X R5, R9, R5, R24, P3, P5 ;  /* 0x0000000509057210 */ /* 0x000fe40001fea418 */
[----:B------:R-:W-:Y:S02]  /*0350*/  CS2R R8, SRZ ;  /* 0x0000000000087805 */ /* 0x000fe4000001ff00 */
[----:B------:R-:W-:Y:S02]  /*0360*/  ISETP.LT.U32.AND P2, PT, R36, 0x108, !P0 ;  /* 0x000001082400780c */ /* 0x000fe40004741070 */
[----:B------:R-:W-:Y:S02]  /*0370*/  ISETP.LT.U32.AND P4, PT, R10, 0x18, !P0 ;  /* 0x000000180a00780c */ /* 0x000fe40004781070 */
[----:B------:R-:W-:Y:S02]  /*0380*/  CS2R R10, SRZ ;  /* 0x00000000000a7805 */ /* 0x000fe4000001ff00 */
[----:B------:R-:W-:-:S02]  /*0390*/  SHF.L.U64.HI R14, R4, 0x2, R5 ;  /* 0x00000002040e7819 */ /* 0x000fc40000010205 */
[----:B------:R-:W-:Y:S01]  /*03a0*/  CS2R R4, SRZ ;  /* 0x0000000000047805 */ /* 0x000fe2000001ff00 */
[----:B------:R-:W2:Y:S01]  /*03b0*/  @!P1 LDG.E.EL R32, desc[UR4][R26.64] ;  /* 0x000000041a209981 */ /* 0x000ea2000c2e1900 */
[----:B------:R-:W-:Y:S02]  /*03c0*/  IADD3 R28, P3, R30, UR8, RZ ;  /* 0x000000081e1c7c10 */ /* 0x000fe4000ff7e0ff */
[----:B------:R-:W-:Y:S01]  /*03d0*/  CS2R R6, SRZ ;  /* 0x0000000000067805 */ /* 0x000fe2000001ff00 */
[----:B------:R-:W3:Y:S01]  /*03e0*/  @!P1 LDG.E.EL R33, desc[UR4][R26.64] ;  /* 0x000000041a219981 */ /* 0x000ee2000c2e1900 */
[----:B------:R-:W-:Y:S02]  /*03f0*/  IADD3.X R29, R14, UR9, RZ, P3, !PT ;  /* 0x000000090e1d7c10 */ /* 0x000fe40009ffe4ff */
[----:B------:R-:W-:Y:S01]  /*0400*/  ISETP.GT.AND P3, PT, R37, 0x51f, !P0 ;  /* 0x0000051f2500780c */ /* 0x000fe20004764270 */
[----:B------:R-:W4:Y:S01]  /*0410*/  @!P1 LDG.E.EL R34, desc[UR4][R26.64] ;  /* 0x000000041a229981 */ /* 0x000f22000c2e1900 */
[----:B------:R-:W-:-:S02]  /*0420*/  IADD3 R30, P5, R30, UR10, RZ ;  /* 0x0000000a1e1e7c10 */ /* 0x000fc4000ffbe0ff */
[----:B------:R-:W-:Y:S01]  /*0430*/  CS2R R16, SRZ ;  /* 0x0000000000107805 */ /* 0x000fe2000001ff00 */
[----:B------:R1:W5:Y:S01]  /*0440*/  @P2 LDG.E.128 R8, desc[UR4][R22.64+-0x10000] ;  /* 0xff00000416082981 */ /* 0x000362000c1e1d00 */
[----:B------:R-:W-:Y:S02]  /*0450*/  CS2R R18, SRZ ;  /* 0x0000000000127805 */ /* 0x000fe4000001ff00 */
[----:B------:R-:W-:Y:S01]  /*0460*/  IADD3.X R31, R14, UR11, RZ, P5, !PT ;  /* 0x0000000b0e1f7c10 */ /* 0x000fe2000affe4ff */
[----:B------:R1:W5:Y:S04]  /*0470*/  @P4 LDG.E.128 R4, desc[UR4][R28.64+-0x4200] ;  /* 0xffbe00041c044981 */ /* 0x000368000c1e1d00 */
[----:B------:R1:W5:Y:S02]  /*0480*/  @!P1 LDG.E.EL R21, desc[UR4][R26.64] ;  /* 0x000000041a159981 */ /* 0x000364000c2e1900 */
[----:B-1----:R-:W-:-:S02]  /*0490*/  IMAD.MOV.U32 R22, RZ, RZ, RZ ;  /* 0x000000ffff167224 */ /* 0x002fc400078e00ff */
[----:B------:R1:W5:Y:S01]  /*04a0*/  @P3 LDG.E.128 R16, desc[UR4][R30.64+-0x4800] ;  /* 0xffb800041e103981 */ /* 0x000362000c1e1d00 */
[----:B0-----:R-:W-:-:S04]  /*04b0*/  IMAD.WIDE R28, R37, 0x4, R2 ;  /* 0x00000004251c7825 */ /* 0x001fc800078e0202 */
[----:B------:R-:W-:Y:S01]  /*04c0*/  IMAD.MOV.U32 R2, RZ, RZ, RZ ;  /* 0x000000ffff027224 */ /* 0x000fe200078e00ff */
[----:B------:R-:W5:Y:S01]  /*04d0*/  @!P0 LDG.E.EL R22, desc[UR4][R28.64] ;  /* 0x000000041c168981 */ /* 0x000f62000c2e1900 */
[----:B------:R-:W-:-:S03]  /*04e0*/  IMAD.MOV.U32 R14, RZ, RZ, RZ ;  /* 0x000000ffff0e7224 */ /* 0x000fc600078e00ff */
[----:B------:R-:W5:Y:S04]  /*04f0*/  @!P0 LDG.E.EL R20, desc[UR4][R28.64] ;  /* 0x000000041c148981 */ /* 0x000f68000c2e1900 */
[----:B------:R-:W5:Y:S04]  /*0500*/  @!P0 LDG.E.EL R2, desc[UR4][R28.64] ;  /* 0x000000041c028981 */ /* 0x000f68000c2e1900 */
[----:B------:R0:W5:Y:S01]  /*0510*/  @!P0 LDG.E.EL R14, desc[UR4][R28.64] ;  /* 0x000000041c0e8981 */ /* 0x000162000c2e1900 */
[----:B------:R-:W-:-:S05]  /*0520*/  IMAD.HI R49, R0, 0x621b97c3, RZ ;  /* 0x621b97c300317827 */ /* 0x000fca00078e02ff */
[----:B------:R-:W-:-:S04]  /*0530*/  SHF.R.U32.HI R26, RZ, 0x1f, R49 ;  /* 0x0000001fff1a7819 */ /* 0x000fc80000011631 */
[----:B------:R-:W-:Y:S01]  /*0540*/  LEA.HI.SX32 R49, R49, R26, 0x13 ;  /* 0x0000001a31317211 */ /* 0x000fe200078f9aff */
[----:B------:R-:W-:-:S04]  /*0550*/  IMAD.SHL.U32 R25, R44, 0x10, RZ ;  /* 0x000000102c197824 */ /* 0x000fc800078e00ff */
[C---:B------:R-:W-:Y:S01]  /*0560*/  IMAD R23, R49.reuse, 0x5080, RZ ;  /* 0x0000508031177824 */ /* 0x040fe200078e02ff */
[----:B------:R-:W-:Y:S01]  /*0570*/  SHF.R.S32.HI R35, RZ, 0x1f, R25 ;  /* 0x0000001fff237819 */ /* 0x000fe20000011419 */
[----:B-1----:R-:W-:-:S03]  /*0580*/  IMAD R31, R49, 0x4180, RZ ;  /* 0x00004180311f7824 */ /* 0x002fc600078e02ff */
[--C-:B------:R-:W-:Y:S02]  /*0590*/  SHF.R.S32.HI R26, RZ, 0x1f, R23.reuse ;  /* 0x0000001fff1a7819 */ /* 0x100fe40000011417 */
[----:B------:R-:W-:Y:S01]  /*05a0*/  IADD3 R27, P5, P6, R25, R12, R23 ;  /* 0x0000000c191b7210 */ /* 0x000fe20007ebe017 */
[----:B------:R-:W-:Y:S02]  /*05b0*/  IMAD R3, R49, -0x5380, R0 ;  /* 0xffffac8031037824 */ /* 0x000fe400078e0200 */
[----:B0-----:R-:W-:Y:S01]  /*05c0*/  IMAD R28, R50, -0x5380, R15 ;  /* 0xffffac80321c7824 */ /* 0x001fe200078e020f */
[----:B------:R-:W-:Y:S02]  /*05d0*/  IADD3.X R26, R35, R24, R26, P5, P6 ;  /* 0x00000018231a7210 */ /* 0x000fe40002fec41a */
[----:B------:R-:W-:Y:S01]  /*05e0*/  IADD3 R25, P5, P6, R25, R31, R12 ;  /* 0x0000001f19197210 */ /* 0x000fe20007ebe00c */
[----:B------:R-:W-:Y:S01]  /*05f0*/  IMAD.IADD R12, R3, 0x1, R23 ;  /* 0x00000001030c7824 */ /* 0x000fe200078e0217 */
[----:B------:R-:W-:Y:S01]  /*0600*/  SHF.R.S32.HI R31, RZ, 0x1f, R31 ;  /* 0x0000001fff1f7819 */ /* 0x000fe2000001141f */
[----:B------:R-:W-:-:S03]  /*0610*/  IMAD.IADD R13, R28, 0x1, R13 ;  /* 0x000000011c0d7824 */ /* 0x000fc600078e020d */
[----:B------:R-:W-:Y:S02]  /*0620*/  IADD3.X R24, R35, R31, R24, P5, P6 ;  /* 0x0000001f23187210 */ /* 0x000fe40002fec418 */
[----:B------:R-:W-:Y:S02]  /*0630*/  ISETP.GE.AND P6, PT, R37, 0x508, PT ;  /* 0x000005082500780c */ /* 0x000fe40003fc6270 */
[----:B------:R-:W-:Y:S01]  /*0640*/  ISETP.GE.U32.AND P5, PT, R36, 0x120, PT ;  /* 0x000001202400780c */ /* 0x000fe20003fa6070 */
[----:B------:R-:W-:Y:S02]  /*0650*/  IMAD.MOV.U32 R45, RZ, RZ, 0x3e800000 ;  /* 0x3e800000ff2d7424 */ /* 0x000fe400078e00ff */
[----:B------:R-:W-:Y:S02]  /*0660*/  IMAD R49, R49, -0xf00, R12 ;  /* 0xfffff10031317824 */ /* 0x000fe400078e020c */
[----:B------:R-:W-:Y:S02]  /*0670*/  IMAD R50, R50, -0xf00, R13 ;  /* 0xfffff10032327824 */ /* 0x000fe400078e020d */
[----:B--2---:R-:W-:-:S04]  /*0680*/  FADD R32, R32, 0.0010000000474974513054 ;  /* 0x3a83126f20207421 */ /* 0x004fc80000000000 */
[----:B------:R-:W0:Y:S01]  /*0690*/  MUFU.SQRT R29, R32 ;  /* 0x00000020001d7308 */ /* 0x000e220000002000 */
[----:B---3--:R-:W-:Y:S01]  /*06a0*/  FADD R33, R33, 0.0010000000474974513054 ;  /* 0x3a83126f21217421 */ /* 0x008fe20000000000 */
[----:B----4-:R-:W-:Y:S01]  /*06b0*/  FADD R34, R34, 0.0010000000474974513054 ;  /* 0x3a83126f22227421 */ /* 0x010fe20000000000 */
[----:B-----5:R-:W-:-:S05]  /*06c0*/  SEL R8, R8, RZ, P2 ;  /* 0x000000ff08087207 */ /* 0x020fca0001000000 */
[----:B------:R1:W2:Y:S01]  /*06d0*/  MUFU.SQRT R39, R33 ;  /* 0x0000002100277308 */ /* 0x0002a20000002000 */
[----:B------:R-:W-:Y:S02]  /*06e0*/  SEL R9, R9, RZ, P2 ;  /* 0x000000ff09097207 */ /* 0x000fe40001000000 */
[----:B------:R-:W-:Y:S02]  /*06f0*/  SEL R10, R10, RZ, P2 ;  /* 0x000000ff0a0a7207 */ /* 0x000fe40001000000 */
[----:B------:R-:W-:Y:S02]  /*0700*/  SEL R3, R11, RZ, P2 ;  /* 0x000000ff0b037207 */ /* 0x000fe40001000000 */
[----:B------:R-:W-:Y:S01]  /*0710*/  ISETP.GE.AND P2, PT, R37, 0x520, PT ;  /* 0x000005202500780c */ /* 0x000fe20003f46270 */
[----:B------:R-:W3:Y:S01]  /*0720*/  MUFU.SQRT R38, R34 ;  /* 0x0000002200267308 */ /* 0x000ee20000002000 */
[----:B------:R-:W-:Y:S01]  /*0730*/  FADD R21, R21, 0.0010000000474974513054 ;  /* 0x3a83126f15157421 */ /* 0x000fe20000000000 */
[----:B------:R-:W-:Y:S01]  /*0740*/  SEL R11, R4, RZ, P4 ;  /* 0x000000ff040b7207 */ /* 0x000fe20002000000 */
[----:B-1----:R-:W1:Y:S01]  /*0750*/  LDC.64 R32, c[0x0][0x210] ;  /* 0x00008400ff207b82 */ /* 0x002e620000000a00 */
[----:B------:R-:W-:-:S02]  /*0760*/  SEL R28, R5, RZ, P4 ;  /* 0x000000ff051c7207 */ /* 0x000fc40002000000 */
[----:B------:R-:W-:Y:S02]  /*0770*/  SEL R4, R7, RZ, P4 ;  /* 0x000000ff07047207 */ /* 0x000fe40002000000 */
[----:B------:R-:W-:Y:S01]  /*0780*/  SEL R5, R6, RZ, P4 ;  /* 0x000000ff06057207 */ /* 0x000fe20002000000 */
[----:B------:R-:W4:Y:S01]  /*0790*/  MUFU.SQRT R52, R21 ;  /* 0x0000001500347308 */ /* 0x000f220000002000 */
[----:B0-----:R-:W-:Y:S02]  /*07a0*/  FSETP.GT.AND P4, PT, R29, 8.50705917302346158658e+37, PT ;  /* 0x7e8000001d00780b */ /* 0x001fe40003f84000 */
[----:B------:R-:W-:Y:S02]  /*07b0*/  SEL R3, R3, R4, !P6 ;  /* 0x0000000403037207 */ /* 0x000fe40007000000 */
[----:B------:R-:W-:Y:S02]  /*07c0*/  SEL R16, R16, RZ, P3 ;  /* 0x000000ff10107207 */ /* 0x000fe40001800000 */
[----:B------:R-:W-:-:S02]  /*07d0*/  SEL R17, R17, RZ, P3 ;  /* 0x000000ff11117207 */ /* 0x000fc40001800000 */
[----:B------:R-:W-:Y:S02]  /*07e0*/  SEL R18, R18, RZ, P3 ;  /* 0x000000ff12127207 */ /* 0x000fe40001800000 */
[----:B------:R-:W-:Y:S01]  /*07f0*/  SEL R19, R19, RZ, P3 ;  /* 0x000000ff13137207 */ /* 0x000fe20001800000 */
[----:B------:R-:W-:Y:S01]  /*0800*/  FADD R46, R2, 0.0010000000474974513054 ;  /* 0x3a83126f022e7421 */ /* 0x000fe20000000000 */
[----:B------:R-:W-:Y:S02]  /*0810*/  SEL R4, R10, R5, !P6 ;  /* 0x000000050a047207 */ /* 0x000fe40007000000 */
[----:B------:R-:W-:Y:S02]  /*0820*/  FSETP.GEU.AND P3, PT, R29, 1.175494350822287508e-38, PT ;  /* 0x008000001d00780b */ /* 0x000fe40003f6e000 */
[----:B------:R-:W-:Y:S02]  /*0830*/  SEL R6, R8, R11, !P6 ;  /* 0x0000000b08067207 */ /* 0x000fe40007000000 */
[----:B------:R-:W-:Y:S01]  /*0840*/  SEL R5, R9, R28, !P6 ;  /* 0x0000001c09057207 */ /* 0x000fe20007000000 */
[----:B------:R-:W-:Y:S01]  /*0850*/  FADD R22, R22, 0.0010000000474974513054 ;  /* 0x3a83126f16167421 */ /* 0x000fe20000000000 */
[----:B------:R-:W-:-:S02]  /*0860*/  @!P2 FSEL R16, R6, RZ, !P5 ;  /* 0x000000ff0610a208 */ /* 0x000fc40006800000 */
[----:B------:R-:W-:Y:S02]  /*0870*/  @!P2 FSEL R17, R5, RZ, !P5 ;  /* 0x000000ff0511a208 */ /* 0x000fe40006800000 */
[----:B------:R-:W-:Y:S02]  /*0880*/  @!P2 FSEL R18, R4, RZ, !P5 ;  /* 0x000000ff0412a208 */ /* 0x000fe40006800000 */
[----:B------:R-:W-:Y:S01]  /*0890*/  @!P2 FSEL R19, R3, RZ, !P5 ;  /* 0x000000ff0313a208 */ /* 0x000fe20006800000 */
[----:B------:R-:W0:Y:S01]  /*08a0*/  MUFU.SQRT R46, R46 ;  /* 0x0000002e002e7308 */ /* 0x000e220000002000 */
[----:B--2---:R-:W-:Y:S01]  /*08b0*/  FSETP.GT.AND P5, PT, R39, 8.50705917302346158658e+37, PT ;  /* 0x7e8000002700780b */ /* 0x004fe20003fa4000 */
[----:B------:R-:W-:Y:S01]  /*08c0*/  @P4 FMUL R29, R29, 0.25 ;  /* 0x3e8000001d1d4820 */ /* 0x000fe20000400000 */
[----:B---3--:R-:W-:Y:S01]  /*08d0*/  FSETP.GT.AND P2, PT, R38, 8.50705917302346158658e+37, PT ;  /* 0x7e8000002600780b */ /* 0x008fe20003f44000 */
[----:B------:R-:W-:Y:S01]  /*08e0*/  FADD R20, R20, 0.0010000000474974513054 ;  /* 0x3a83126f14147421 */ /* 0x000fe20000000000 */
[----:B------:R-:W-:-:S02]  /*08f0*/  FSEL R36, R45, 1, P4 ;  /* 0x3f8000002d247808 */ /* 0x000fc40002000000 */
[----:B------:R-:W-:Y:S01]  /*0900*/  FSETP.GEU.AND P6, PT, R39, 1.175494350822287508e-38, PT ;  /* 0x008000002700780b */ /* 0x000fe20003fce000 */
[----:B------:R-:W2:Y:S01]  /*0910*/  MUFU.SQRT R61, R22 ;  /* 0x00000016003d7308 */ /* 0x000ea20000002000 */
[----:B----4-:R-:W-:Y:S01]  /*0920*/  FSETP.GT.AND P4, PT, R52, 8.50705917302346158658e+37, PT ;  /* 0x7e8000003400780b */ /* 0x010fe20003f84000 */
[----:B------:R-:W-:Y:S01]  /*0930*/  @!P3 FMUL R29, R29, 16777216 ;  /* 0x4b8000001d1db820 */ /* 0x000fe20000400000 */
[----:B------:R-:W-:Y:S01]  /*0940*/  @!P3 FMUL R36, R36, 16777216 ;  /* 0x4b8000002424b820 */ /* 0x000fe20000400000 */
[----:B------:R-:W-:Y:S01]  /*0950*/  FSETP.GEU.AND P3, PT, R38, 1.175494350822287508e-38, PT ;  /* 0x008000002600780b */ /* 0x000fe20003f6e000 */
[----:B------:R-:W-:Y:S01]  /*0960*/  FADD R14, R14, 0.0010000000474974513054 ;  /* 0x3a83126f0e0e7421 */ /* 0x000fe20000000000 */
[----:B------:R-:W-:Y:S01]  /*0970*/  FSEL R35, R45, 1, P5 ;  /* 0x3f8000002d237808 */ /* 0x000fe20002800000 */
[----:B------:R-:W-:Y:S01]  /*0980*/  @P5 FMUL R39, R39, 0.25 ;  /* 0x3e80000027275820 */ /* 0x000fe20000400000 */
[----:B------:R-:W3:Y:S01]  /*0990*/  MUFU.SQRT R40, R20 ;  /* 0x0000001400287308 */ /* 0x000ee20000002000 */
[----:B------:R-:W-:Y:S01]  /*09a0*/  @P2 FMUL R38, R38, 0.25 ;  /* 0x3e80000026262820 */ /* 0x000fe20000400000 */
[----:B------:R-:W-:Y:S01]  /*09b0*/  FSEL R34, R45, 1, P2 ;  /* 0x3f8000002d227808 */ /* 0x000fe20001000000 */
[----:B------:R-:W4:Y:S01]  /*09c0*/  LDC.64 R2, c[0x0][0x218] ;  /* 0x00008600ff027b82 */ /* 0x000f220000000a00 */
[----:B------:R-:W-:Y:S01]  /*09d0*/  FSETP.GEU.AND P5, PT, R52, 1.175494350822287508e-38, PT ;  /* 0x008000003400780b */ /* 0x000fe20003fae000 */
[----:B------:R-:W-:Y:S01]  /*09e0*/  @!P6 FMUL R39, R39, 16777216 ;  /* 0x4b8000002727e820 */ /* 0x000fe20000400000 */
[----:B0-----:R-:W-:Y:S01]  /*09f0*/  FSETP.GT.AND P2, PT, R46, 8.50705917302346158658e+37, PT ;  /* 0x7e8000002e00780b */ /* 0x001fe20003f44000 */
[----:B------:R-:W-:Y:S01]  /*0a00*/  @!P6 FMUL R35, R35, 16777216 ;  /* 0x4b8000002323e820 */ /* 0x000fe20000400000 */
[----:B--2---:R-:W-:Y:S01]  /*0a10*/  FSETP.GT.AND P6, PT, R61, 8.50705917302346158658e+37, PT ;  /* 0x7e8000003d00780b */ /* 0x004fe20003fc4000 */
[----:B------:R-:W-:Y:S01]  /*0a20*/  @P4 FMUL R52, R52, 0.25 ;  /* 0x3e80000034344820 */ /* 0x000fe20000400000 */
[----:B------:R-:W-:Y:S01]  /*0a30*/  FSEL R28, R45, 1, P4 ;  /* 0x3f8000002d1c7808 */ /* 0x000fe20002000000 */
[----:B------:R-:W0:Y:S01]  /*0a40*/  MUFU.SQRT R42, R14 ;  /* 0x0000000e002a7308 */ /* 0x000e220000002000 */
[----:B------:R-:W-:Y:S01]  /*0a50*/  FSETP.GEU.AND P4, PT, R46, 1.175494350822287508e-38, PT ;  /* 0x008000002e00780b */ /* 0x000fe20003f8e000 */
[----:B------:R-:W-:Y:S01]  /*0a60*/  @!P3 FMUL R38, R38, 16777216 ;  /* 0x4b8000002626b820 */ /* 0x000fe20000400000 */
[----:B------:R-:W-:Y:S01]  /*0a70*/  @!P3 FMUL R34, R34, 16777216 ;  /* 0x4b8000002222b820 */ /* 0x000fe20000400000 */
[----:B------:R-:W-:-:S02]  /*0a80*/  FSETP.GEU.AND P3, PT, R61, 1.175494350822287508e-38, PT ;  /* 0x008000003d00780b */ /* 0x000fc40003f6e000 */
[----:B------:R-:W-:Y:S01]  /*0a90*/  FSEL R41, R45, 1, P2 ;  /* 0x3f8000002d297808 */ /* 0x000fe20001000000 */
[----:B------:R-:W-:Y:S01]  /*0aa0*/  @!P5 FMUL R52, R52, 16777216 ;  /* 0x4b8000003434d820 */ /* 0x000fe20000400000 */
[----:B------:R-:W-:Y:S01]  /*0ab0*/  @!P5 FMUL R28, R28, 16777216 ;  /* 0x4b8000001c1cd820 */ /* 0x000fe20000400000 */
[----:B------:R-:W-:Y:S01]  /*0ac0*/  @P2 FMUL R46, R46, 0.25 ;  /* 0x3e8000002e2e2820 */ /* 0x000fe20000400000 */
[----:B---3--:R-:W-:Y:S01]  /*0ad0*/  FSETP.GT.AND P5, PT, R40, 8.50705917302346158658e+37, PT ;  /* 0x7e8000002800780b */ /* 0x008fe20003fa4000 */
[----:B------:R-:W-:Y:S01]  /*0ae0*/  @P6 FMUL R61, R61, 0.25 ;  /* 0x3e8000003d3d6820 */ /* 0x000fe20000400000 */
[----:B------:R-:W-:Y:S02]  /*0af0*/  FSEL R55, R45, 1, P6 ;  /* 0x3f8000002d377808 */ /* 0x000fe40003000000 */
[----:B------:R-:W-:Y:S01]  /*0b00*/  ISETP.GE.AND P2, PT, R44, 0x400, PT ;  /* 0x000004002c00780c */ /* 0x000fe20003f46270 */
[----:B------:R-:W-:Y:S01]  /*0b10*/  @!P4 FMUL R46, R46, 16777216 ;  /* 0x4b8000002e2ec820 */ /* 0x000fe20000400000 */
[----:B------:R-:W-:Y:S01]  /*0b20*/  @!P4 FMUL R41, R41, 16777216 ;  /* 0x4b8000002929c820 */ /* 0x000fe20000400000 */
[----:B------:R-:W-:Y:S01]  /*0b30*/  FSETP.GEU.AND P6, PT, R40, 1.175494350822287508e-38, PT ;  /* 0x008000002800780b */ /* 0x000fe20003fce000 */
[----:B------:R-:W-:Y:S01]  /*0b40*/  @!P3 FMUL R61, R61, 16777216 ;  /* 0x4b8000003d3db820 */ /* 0x000fe20000400000 */
[----:B------:R-:W-:Y:S01]  /*0b50*/  ISETP.LT.AND P4, PT, R0, 0x14e00, !P2 ;  /* 0x00014e000000780c */ /* 0x000fe20005781270 */
[----:B------:R-:W-:Y:S01]  /*0b60*/  @!P3 FMUL R55, R55, 16777216 ;  /* 0x4b8000003737b820 */ /* 0x000fe20000400000 */
[----:B0-----:R-:W-:-:S02]  /*0b70*/  FSETP.GT.AND P3, PT, R42, 8.50705917302346158658e+37, PT ;  /* 0x7e8000002a00780b */ /* 0x001fc40003f64000 */
[----:B------:R-:W-:Y:S02]  /*0b80*/  CS2R R20, SRZ ;  /* 0x0000000000147805 */ /* 0x000fe4000001ff00 */
[----:B------:R-:W-:Y:S02]  /*0b90*/  CS2R R22, SRZ ;  /* 0x0000000000167805 */ /* 0x000fe4000001ff00 */
[----:B------:R-:W-:Y:S01]  /*0ba0*/  FSEL R43, R45, 1, P5 ;  /* 0x3f8000002d2b7808 */ /* 0x000fe20002800000 */
[----:B----4-:R-:W-:-:S04]  /*0bb0*/  IMAD.WIDE R30, R49, 0x4, R2 ;  /* 0x00000004311e7825 */ /* 0x010fc800078e0202 */
[----:B------:R-:W-:Y:S01]  /*0bc0*/  @P5 FMUL R40, R40, 0.25 ;  /* 0x3e80000028285820 */ /* 0x000fe20000400000 */
[----:B------:R-:W-:Y:S02]  /*0bd0*/  CS2R R4, SRZ ;  /* 0x0000000000047805 */ /* 0x000fe4000001ff00 */
[----:B------:R-:W-:Y:S01]  /*0be0*/  CS2R R6, SRZ ;  /* 0x0000000000067805 */ /* 0x000fe2000001ff00 */
[----:B-1----:R-:W-:Y:S01]  /*0bf0*/  IMAD.WIDE R56, R12, 0x4, R32 ;  /* 0x000000040c387825 */ /* 0x002fe200078e0220 */
[----:B------:R-:W-:-:S03]  /*0c00*/  ISETP.GE.AND P5, PT, R37, 0x400, PT ;  /* 0x000004002500780c */ /* 0x000fc60003fa6270 */
[----:B------:R-:W-:Y:S01]  /*0c10*/  @!P6 FMUL R40, R40, 16777216 ;  /* 0x4b8000002828e820 */ /* 0x000fe20000400000 */
[----:B------:R-:W-:Y:S01]  /*0c20*/  @!P6 FMUL R43, R43, 16777216 ;  /* 0x4b8000002b2be820 */ /* 0x000fe20000400000 */
[----:B------:R-:W2:Y:S01]  /*0c30*/  @P4 LDG.E.128 R20, desc[UR4][R30.64] ;  /* 0x000000041e144981 */ /* 0x000ea2000c1e1d00 */
[C---:B------:R-:W-:Y:S01]  /*0c40*/  FSETP.GEU.AND P6, PT, R42.reuse, 1.175494350822287508e-38, PT ;  /* 0x008000002a00780b */ /* 0x040fe20003fce000 */
[----:B------:R-:W-:Y:S01]  /*0c50*/  @P3 FMUL R42, R42, 0.25 ;  /* 0x3e8000002a2a3820 */ /* 0x000fe20000400000 */
[----:B------:R-:W-:Y:S01]  /*0c60*/  FSEL R45, R45, 1, P3 ;  /* 0x3f8000002d2d7808 */ /* 0x000fe20001800000 */
[----:B------:R0:W3:Y:S01]  /*0c70*/  @P4 LDG.E.128 R4, desc[UR4][R56.64] ;  /* 0x0000000438044981 */ /* 0x0000e2000c1e1d00 */
[----:B------:R-:W-:Y:S01]  /*0c80*/  ISETP.LT.AND P3, PT, R15, 0x14e00, !P5 ;  /* 0x00014e000f00780c */ /* 0x000fe20006f61270 */
[----:B------:R-:W-:Y:S01]  /*0c90*/  IMAD.WIDE R32, R13, 0x4, R32 ;  /* 0x000000040d207825 */ /* 0x000fe200078e0220 */
[----:B------:R-:W-:Y:S02]  /*0ca0*/  CS2R R12, SRZ ;  /* 0x00000000000c7805 */ /* 0x000fe4000001ff00 */
[----:B------:R-:W-:-:S02]  /*0cb0*/  CS2R R14, SRZ ;  /* 0x00000000000e7805 */ /* 0x000fc4000001ff00 */
[----:B------:R-:W-:Y:S01]  /*0cc0*/  CS2R R8, SRZ ;  /* 0x0000000000087805 */ /* 0x000fe2000001ff00 */
[----:B------:R-:W-:Y:S01]  /*0cd0*/  IMAD.WIDE R2, R50, 0x4, R2 ;  /* 0x0000000432027825 */ /* 0x000fe200078e0202 */
[----:B------:R-:W-:-:S05]  /*0ce0*/  CS2R R10, SRZ ;  /* 0x00000000000a7805 */ /* 0x000fca000001ff00 */
[----:B------:R-:W4:Y:S04]  /*0cf0*/  @P3 LDG.E.128 R12, desc[UR4][R2.64] ;  /* 0x00000004020c3981 */ /* 0x000f28000c1e1d00 */
[----:B------:R2:W5:Y:S01]  /*0d00*/  @P3 LDG.E.128 R8, desc[UR4][R32.64] ;  /* 0x0000000420083981 */ /* 0x000562000c1e1d00 */
[----:B------:R-:W-:Y:S01]  /*0d10*/  MUFU.RCP R29, R29 ;  /* 0x0000001d001d7308 */ /* 0x000fe20000001000 */
[----:B------:R-:W-:Y:S01]  /*0d20*/  IMAD.MOV.U32 R59, RZ, RZ, RZ ;  /* 0x000000ffff3b7224 */ /* 0x000fe200078e00ff */
[----:B0-----:R-:W-:Y:S01]  /*0d30*/  CS2R R56, SRZ ;  /* 0x0000000000387805 */ /* 0x001fe2000001ff00 */
[----:B------:R-:W-:Y:S01]  /*0d40*/  @!P6 FMUL R42, R42, 16777216 ;  /* 0x4b8000002a2ae820 */ /* 0x000fe20000400000 */
[----:B------:R-:W-:Y:S01]  /*0d50*/  @!P6 FMUL R45, R45, 16777216 ;  /* 0x4b8000002d2de820 */ /* 0x000fe20000400000 */
[----:B------:R-:W-:-:S02]  /*0d60*/  VIADD R60, R44, 0xfffffc00 ;  /* 0xfffffc002c3c7836 */ /* 0x000fc40000000000 */
[----:B------:R-:W-:Y:S01]  /*0d70*/  IMAD.MOV.U32 R54, RZ, RZ, RZ ;  /* 0x000000ffff367224 */ /* 0x000fe200078e00ff */
[----:B--2---:R-:W-:Y:S02]  /*0d80*/  SEL R32, R23, RZ, P4 ;  /* 0x000000ff17207207 */ /* 0x004fe40002000000 */
[----:B------:R-:W-:Y:S02]  /*0d90*/  SEL R30, R22, RZ, P4 ;  /* 0x000000ff161e7207 */ /* 0x000fe40002000000 */
[----:B------:R-:W0:Y:S01]  /*0da0*/  LDC.64 R22, c[0x0][0x230] ;  /* 0x00008c00ff167b82 */ /* 0x000e220000000a00 */
[----:B---3--:R-:W-:Y:S02]  /*0db0*/  SEL R7, R7, RZ, P4 ;  /* 0x000000ff07077207 */ /* 0x008fe40002000000 */
[----:B------:R-:W-:Y:S02]  /*0dc0*/  SEL R47, R4, RZ, P4 ;  /* 0x000000ff042f7207 */ /* 0x000fe40002000000 */
[----:B------:R-:W-:Y:S01]  /*0dd0*/  SEL R4, R5, RZ, P4 ;  /* 0x000000ff05047207 */ /* 0x000fe20002000000 */
[----:B------:R-:W-:Y:S01]  /*0de0*/  FADD R2, R7, R32 ;  /* 0x0000002007027221 */ /* 0x000fe20000000000 */
[----:B------:R-:W-:Y:S01]  /*0df0*/  SEL R5, R6, RZ, P4 ;  /* 0x000000ff06057207 */ /* 0x000fe20002000000 */
[----:B------:R-:W-:Y:S01]  /*0e00*/  MUFU.RCP R7, R38 ;  /* 0x0000002600077308 */ /* 0x000fe20000001000 */
[----:B------:R-:W-:-:S07]  /*0e10*/  SEL R21, R21, RZ, P4 ;  /* 0x000000ff15157207 */ /* 0x000fce0002000000 */
[----:B------:R-:W1:Y:S01]  /*0e20*/  MUFU.RCP R6, R39 ;  /* 0x0000002700067308 */ /* 0x000e620000001000 */
[----:B------:R-:W-:Y:S01]  /*0e30*/  FADD R4, R4, R21 ;  /* 0x0000001504047221 */ /* 0x000fe20000000000 */
[----:B----4-:R-:W-:Y:S02]  /*0e40*/  SEL R21, R15, RZ, P3 ;  /* 0x000000ff0f157207 */ /* 0x010fe40001800000 */
[----:B------:R-:W-:Y:S02]  /*0e50*/  SEL R20, R20, RZ, P4 ;  /* 0x000000ff14147207 */ /* 0x000fe40002000000 */
[----:B------:R-:W-:Y:S02]  /*0e60*/  SEL R15, R14, RZ, P3 ;  /* 0x000000ff0e0f7207 */ /* 0x000fe40001800000 */
[----:B-----5:R-:W-:Y:S02]  /*0e70*/  SEL R9, R9, RZ, P3 ;  /* 0x000000ff09097207 */ /* 0x020fe40001800000 */
[----:B------:R-:W-:-:S02]  /*0e80*/  SEL R10, R10, RZ, P3 ;  /* 0x000000ff0a0a7207 */ /* 0x000fc40001800000 */
[----:B------:R-:W-:Y:S02]  /*0e90*/  SEL R14, R13, RZ, P3 ;  /* 0x000000ff0d0e7207 */ /* 0x000fe40001800000 */
[----:B------:R-:W-:Y:S01]  /*0ea0*/  SEL R58, R11, RZ, P3 ;  /* 0x000000ff0b3a7207 */ /* 0x000fe20001800000 */
[----:B------:R-:W-:Y:S01]  /*0eb0*/  FADD R3, R5, R30 ;  /* 0x0000001e05037221 */ /* 0x000fe20000000000 */
[----:B------:R-:W-:Y:S01]  /*0ec0*/  FADD R5, R47, R20 ;  /* 0x000000142f057221 */ /* 0x000fe20000000000 */
[----:B------:R-:W-:Y:S01]  /*0ed0*/  FADD R48, R10, R15 ;  /* 0x0000000f0a307221 */ /* 0x000fe20000000000 */
[----:B------:R-:W-:Y:S01]  /*0ee0*/  FADD R47, R9, R14 ;  /* 0x0000000e092f7221 */ /* 0x000fe20000000000 */
[----:B------:R-:W-:Y:S01]  /*0ef0*/  FADD R58, R58, R21 ;  /* 0x000000153a3a7221 */ /* 0x000fe20000000000 */
[----:B-1----:R-:W-:Y:S01]  /*0f00*/  FMUL R9, R6, R35 ;  /* 0x0000002306097220 */ /* 0x002fe20000400000 */
[----:B------:R-:W-:Y:S01]  /*0f10*/  FMUL R10, R7, R34 ;  /* 0x00000022070a7220 */ /* 0x000fe20000400000 */
[----:B------:R-:W1:Y:S01]  /*0f20*/  LDC.64 R20, c[0x0][0x240] ;  /* 0x00009000ff147b82 */ /* 0x000e620000000a00 */
[----:B0-----:R-:W-:-:S04]  /*0f30*/  IMAD.WIDE R14, R44, 0x4, R22 ;  /* 0x000000042c0e7825 */ /* 0x001fc800078e0216 */
[----:B------:R-:W-:-:S03]  /*0f40*/  IMAD.WIDE R34, R37, 0x4, R22 ;  /* 0x0000000425227825 */ /* 0x000fc600078e0216 */
[----:B------:R-:W0:Y:S01]  /*0f50*/  LDC.64 R22, c[0x0][0x248] ;  /* 0x00009200ff167b82 */ /* 0x000e220000000a00 */
[----:B------:R2:W3:Y:S01]  /*0f60*/  MUFU.RCP R11, R52 ;  /* 0x00000034000b7308 */ /* 0x0004e20000001000 */
[----:B------:R-:W-:Y:S01]  /*0f70*/  SEL R8, R8, RZ, P3 ;  /* 0x000000ff08087207 */ /* 0x000fe20001800000 */
[----:B------:R-:W4:Y:S01]  /*0f80*/  @!P0 LDG.E.EL R59, desc[UR4][R34.64] ;  /* 0x00000004223b8981 */ /* 0x000f22000c2e1900 */
[----:B------:R-:W-:Y:S02]  /*0f90*/  SEL R51, R12, RZ, P3 ;  /* 0x000000ff0c337207 */ /* 0x000fe40001800000 */
[----:B------:R-:W-:Y:S01]  /*0fa0*/  CS2R R32, SRZ ;  /* 0x0000000000207805 */ /* 0x000fe2000001ff00 */
[----:B------:R-:W5:Y:S01]  /*0fb0*/  @!P0 LDG.E.EL R56, desc[UR4][R34.64] ;  /* 0x0000000422388981 */ /* 0x000f62000c2e1900 */
[----:B--2---:R-:W-:Y:S01]  /*0fc0*/  CS2R R52, SRZ ;  /* 0x0000000000347805 */ /* 0x004fe2000001ff00 */
[----:B------:R-:W-:Y:S02]  /*0fd0*/  FMUL R12, R29, R36 ;  /* 0x000000241d0c7220 */ /* 0x000fe40000400000 */
[----:B------:R-:W2:Y:S01]  /*0fe0*/  @!P0 LDG.E.EL R57, desc[UR4][R34.64] ;  /* 0x0000000422398981 */ /* 0x000ea2000c2e1900 */
[----:B------:R-:W-:-:S02]  /*0ff0*/  IMAD.MOV.U32 R36, RZ, RZ, RZ ;  /* 0x000000ffff247224 */ /* 0x000fc400078e00ff */
[----:B------:R-:W-:Y:S01]  /*1000*/  FADD R51, R8, R51 ;  /* 0x0000003308337221 */ /* 0x000fe20000000000 */
[----:B------:R1:W2:Y:S02]  /*1010*/  @!P0 LDG.E.EL R52, desc[UR4][R34.64] ;  /* 0x0000000422348981 */ /* 0x0002a4000c2e1900 */
[----:B-1----:R-:W-:Y:S01]  /*1020*/  IMAD.WIDE R38, R44, 0x4, R20 ;  /* 0x000000042c267825 */ /* 0x002fe200078e0214 */
[----:B------:R-:W-:-:S03]  /*1030*/  CS2R R6, SRZ ;  /* 0x0000000000067805 */ /* 0x000fc6000001ff00 */
[----:B------:R-:W-:Y:S01]  /*1040*/  IMAD.WIDE R62, R37, 0x4, R20 ;  /* 0x00000004253e7825 */ /* 0x000fe200078e0214 */
[----:B------:R-:W-:-:S03]  /*1050*/  CS2R R30, SRZ ;  /* 0x00000000001e7805 */ /* 0x000fc6000001ff00 */
[----:B------:R-:W-:Y:S01]  /*1060*/  IMAD.MOV.U32 R13, RZ, RZ, RZ ;  /* 0x000000ffff0d7224 */ /* 0x000fe200078e00ff */
[----:B------:R-:W-:Y:S01]  /*1070*/  CS2R R34, SRZ ;  /* 0x0000000000227805 */ /* 0x000fe2000001ff00 */
[----:B0-----:R-:W-:-:S04]  /*1080*/  IMAD.WIDE R20, R44, 0x4, R22 ;  /* 0x000000042c147825 */ /* 0x001fc800078e0216 */
[----:B---3--:R-:W-:Y:S01]  /*1090*/  FMUL R11, R11, R28 ;  /* 0x0000001c0b0b7220 */ /* 0x008fe20000400000 */
[----:B------:R-:W3:Y:S01]  /*10a0*/  @!P1 LDG.E.EL R7, desc[UR4][R14.64] ;  /* 0x000000040e079981 */ /* 0x000ee2000c2e1900 */
[----:B------:R-:W-:-:S03]  /*10b0*/  IMAD.MOV.U32 R8, RZ, RZ, RZ ;  /* 0x000000ffff087224 */ /* 0x000fc600078e00ff */
[----:B------:R-:W2:Y:S01]  /*10c0*/  @!P1 LDG.E.EL R33, desc[UR4][R20.64] ;  /* 0x0000000414219981 */ /* 0x000ea2000c2e1900 */
[----:B------:R-:W-:-:S03]  /*10d0*/  CS2R R28, SRZ ;  /* 0x00000000001c7805 */ /* 0x000fc6000001ff00 */
[----:B------:R-:W2:Y:S04]  /*10e0*/  @!P1 LDG.E.EL R34, desc[UR4][R20.64] ;  /* 0x0000000414229981 */ /* 0x000ea8000c2e1900 */
[----:B------:R-:W2:Y:S04]  /*10f0*/  @!P1 LDG.E.EL R35, desc[UR4][R20.64] ;  /* 0x0000000414239981 */ /* 0x000ea8000c2e1900 */
[----:B------:R0:W2:Y:S04]  /*1100*/  @!P1 LDG.E.EL R36, desc[UR4][R20.64] ;  /* 0x0000000414249981 */ /* 0x0000a8000c2e1900 */
[----:B------:R-:W2:Y:S04]  /*1110*/  @!P1 LDG.E.EL R13, desc[UR4][R14.64] ;  /* 0x000000040e0d9981 */ /* 0x000ea8000c2e1900 */
[----:B------:R-:W2:Y:S01]  /*1120*/  @!P1 LDG.E.EL R8, desc[UR4][R14.64] ;  /* 0x000000040e089981 */ /* 0x000ea2000c2e1900 */
[----:B0-----:R-:W0:Y:S03]  /*1130*/  MUFU.RCP R20, R61 ;  /* 0x0000003d00147308 */ /* 0x001e260000001000 */
[----:B------:R1:W2:Y:S04]  /*1140*/  @!P1 LDG.E.EL R6, desc[UR4][R14.64] ;  /* 0x000000040e069981 */ /* 0x0002a8000c2e1900 */
[----:B------:R-:W2:Y:S04]  /*1150*/  @!P0 LDG.E.EL R53, desc[UR4][R62.64] ;  /* 0x000000043e358981 */ /* 0x000ea8000c2e1900 */
[----:B------:R-:W2:Y:S01]  /*1160*/  @!P0 LDG.E.EL R30, desc[UR4][R62.64] ;  /* 0x000000043e1e8981 */ /* 0x000ea2000c2e1900 */
[----:B-1----:R-:W-:-:S03]  /*1170*/  CS2R R14, SRZ ;  /* 0x00000000000e7805 */ /* 0x002fc6000001ff00 */
[----:B------:R-:W2:Y:S04]  /*1180*/  @!P0 LDG.E.EL R31, desc[UR4][R62.64] ;  /* 0x000000043e1f8981 */ /* 0x000ea8000c2e1900 */
[----:B------:R1:W2:Y:S01]  /*1190*/  @!P0 LDG.E.EL R32, desc[UR4][R62.64] ;  /* 0x000000043e208981 */ /* 0x0002a2000c2e1900 */
[----:B------:R-:W-:-:S03]  /*11a0*/  IMAD.WIDE R22, R37, 0x4, R22 ;  /* 0x0000000425167825 */ /* 0x000fc600078e0216 */
[----:B------:R-:W2:Y:S01]  /*11b0*/  @!P1 LDG.E.EL R14, desc[UR4][R38.64] ;  /* 0x00000004260e9981 */ /* 0x000ea2000c2e1900 */
[----:B------:R-:W-:-:S03]  /*11c0*/  IMAD.MOV.U32 R37, RZ, RZ, RZ ;  /* 0x000000ffff257224 */ /* 0x000fc600078e00ff */
[----:B------:R-:W2:Y:S01]  /*11d0*/  @!P1 LDG.E.EL R15, desc[UR4][R38.64] ;  /* 0x00000004260f9981 */ /* 0x000ea2000c2e1900 */
[----:B-1----:R-:W-:-:S03]  /*11e0*/  LEA R62, P6, R27, UR6, 0x2 ;  /* 0x000000061b3e7c11 */ /* 0x002fc6000f8c10ff */
[----:B------:R-:W2:Y:S01]  /*11f0*/  @!P1 LDG.E.EL R28, desc[UR4][R38.64] ;  /* 0x00000004261c9981 */ /* 0x000ea2000c2e1900 */
[----:B------:R-:W-:-:S03]  /*1200*/  LEA.HI.X R63, R27, UR7, R26, 0x2, P6 ;  /* 0x000000071b3f7c11 */ /* 0x000fc6000b0f141a */
[----:B------:R1:W2:Y:S01]  /*1210*/  @!P1 LDG.E.EL R29, desc[UR4][R38.64] ;  /* 0x00000004261d9981 */ /* 0x0002a2000c2e1900 */
[----:B------:R-:W-:Y:S01]  /*1220*/  ISETP.LT.U32.AND P6, PT, R60, 0x108, !P1 ;  /* 0x000001083c00780c */ /* 0x000fe20004fc1070 */
[----:B0-----:R-:W-:Y:S01]  /*1230*/  FMUL R55, R20, R55 ;  /* 0x0000003714377220 */ /* 0x001fe20000400000 */
[----:B------:R-:W-:Y:S01]  /*1240*/  CS2R R20, SRZ ;  /* 0x0000000000147805 */ /* 0x000fe2000001ff00 */
[----:B------:R-:W2:Y:S04]  /*1250*/  @!P0 LDG.E.EL R54, desc[UR4][R22.64] ;  /* 0x0000000416368981 */ /* 0x000ea8000c2e1900 */
[----:B------:R-:W2:Y:S01]  /*1260*/  @!P0 LDG.E.EL R37, desc[UR4][R22.64] ;  /* 0x0000000416258981 */ /* 0x000ea2000c2e1900 */
[----:B-1----:R-:W-:-:S06]  /*1270*/  CS2R R38, SRZ ;  /* 0x0000000000267805 */ /* 0x002fcc000001ff00 */
[----:B------:R-:W2:Y:S04]  /*1280*/  @!P0 LDG.E.EL R38, desc[UR4][R22.64] ;  /* 0x0000000416268981 */ /* 0x000ea8000c2e1900 */
[----:B------:R0:W2:Y:S02]  /*1290*/  @!P0 LDG.E.EL R39, desc[UR4][R22.64] ;  /* 0x0000000416278981 */ /* 0x0000a4000c2e1900 */
[----:B0-----:R-:W-:-:S06]  /*12a0*/  CS2R R22, SRZ ;  /* 0x0000000000167805 */ /* 0x001fcc000001ff00 */
[----:B------:R-:W2:Y:S01]  /*12b0*/  @P6 LDG.E.128 R20, desc[UR4][R62.64+-0x10000] ;  /* 0xff0000043e146981 */ /* 0x000ea2000c1e1d00 */
[C---:B------:R-:W-:Y:S01]  /*12c0*/  SHF.L.U64.HI R24, R25.reuse, 0x2, R24 ;  /* 0x0000000219187819 */ /* 0x040fe20000010218 */
[----:B------:R-:W-:Y:S01]  /*12d0*/  IMAD.SHL.U32 R25, R25, 0x4, RZ ;  /* 0x0000000419197824 */ /* 0x000fe200078e00ff */
[----:B--2---:R-:W-:Y:S01]  /*12e0*/  SEL R61, R20, RZ, P6 ;  /* 0x000000ff143d7207 */ /* 0x004fe20003000000 */
[----:B------:R-:W-:Y:S01]  /*12f0*/  VIADD R20, R44, 0xfffffaf8 ;  /* 0xfffffaf82c147836 */ /* 0x000fe20000000000 */
[----:B------:R-:W-:Y:S02]  /*1300*/  SEL R65, R21, RZ, P6 ;  /* 0x000000ff15417207 */ /* 0x000fe40003000000 */
[----:B------:R-:W-:Y:S02]  /*1310*/  SEL R66, R22, RZ, P6 ;  /* 0x000000ff16427207 */ /* 0x000fe40003000000 */
[----:B------:R-:W-:Y:S02]  /*1320*/  SEL R64, R23, RZ, P6 ;  /* 0x000000ff17407207 */ /* 0x000fe40003000000 */
[----:B------:R-:W-:-:S04]  /*1330*/  IADD3 R26, P6, R25, UR8, RZ ;  /* 0x00000008191a7c10 */ /* 0x000fc8000ffde0ff */
[----:B------:R-:W-:Y:S02]  /*1340*/  IADD3.X R27, R24, UR9, RZ, P6, !PT ;  /* 0x00000009181b7c10 */ /* 0x000fe4000b7fe4ff */
[----:B------:R-:W-:Y:S02]  /*1350*/  ISETP.LT.U32.AND P6, PT, R20, 0x18, !P1 ;  /* 0x000000181400780c */ /* 0x000fe40004fc1070 */
[----:B------:R-:W-:Y:S02]  /*1360*/  CS2R R20, SRZ ;  /* 0x0000000000147805 */ /* 0x000fe4000001ff00 */
[----:B------:R-:W-:-:S09]  /*1370*/  CS2R R22, SRZ ;  /* 0x0000000000167805 */ /* 0x000fd2000001ff00 */
[----:B------:R0:W2:Y:S02]  /*1380*/  @P6 LDG.E.128 R20, desc[UR4][R26.64+-0x4200] ;  /* 0xffbe00041a146981 */ /* 0x0000a4000c1e1d00 */
[----:B0-----:R-:W-:Y:S02]  /*1390*/  CS2R R26, SRZ ;  /* 0x00000000001a7805 */ /* 0x001fe4000001ff00 */
[----:B--2---:R-:W-:Y:S02]  /*13a0*/  SEL R20, R20, RZ, P6 ;  /* 0x000000ff14147207 */ /* 0x004fe40003000000 */
[----:B------:R-:W-:Y:S02]  /*13b0*/  SEL R62, R21, RZ, P6 ;  /* 0x000000ff153e7207 */ /* 0x000fe40003000000 */
[----:B------:R-:W-:Y:S02]  /*13c0*/  SEL R63, R22, RZ, P6 ;  /* 0x000000ff163f7207 */ /* 0x000fe40003000000 */
[----:B------:R-:W-:-:S02]  /*13d0*/  SEL R23, R23, RZ, P6 ;  /* 0x000000ff17177207 */ /* 0x000fc40003000000 */
[----:B------:R-:W-:-:S04]  /*13e0*/  ISETP.GE.AND P6, PT, R44, 0x508, PT ;  /* 0x000005082c00780c */ /* 0x000fc80003fc6270 */
[----:B------:R-:W-:Y:S02]  /*13f0*/  SEL R64, R64, R23, !P6 ;  /* 0x0000001740407207 */ /* 0x000fe40007000000 */
[----:B------:R-:W-:Y:S02]  /*1400*/  SEL R63, R66, R63, !P6 ;  /* 0x0000003f423f7207 */ /* 0x000fe40007000000 */
[----:B------:R-:W-:Y:S02]  /*1410*/  SEL R62, R65, R62, !P6 ;  /* 0x0000003e413e7207 */ /* 0x000fe40007000000 */
[----:B------:R-:W-:Y:S02]  /*1420*/  SEL R61, R61, R20, !P6 ;  /* 0x000000143d3d7207 */ /* 0x000fe40007000000 */
[----:B------:R-:W-:-:S04]  /*1430*/  IADD3 R66, P6, R25, UR10, RZ ;  /* 0x0000000a19427c10 */ /* 0x000fc8000ffde0ff */
[----:B------:R-:W-:Y:S02]  /*1440*/  IADD3.X R67, R24, UR11, RZ, P6, !PT ;  /* 0x0000000b18437c10 */ /* 0x000fe4000b7fe4ff */
[----:B------:R-:W-:Y:S02]  /*1450*/  ISETP.GT.AND P6, PT, R44, 0x51f, !P1 ;  /* 0x0000051f2c00780c */ /* 0x000fe40004fc4270 */
[----:B------:R-:W-:Y:S02]  /*1460*/  CS2R R20, SRZ ;  /* 0x0000000000147805 */ /* 0x000fe4000001ff00 */
[----:B------:R-:W-:-:S09]  /*1470*/  CS2R R22, SRZ ;  /* 0x0000000000167805 */ /* 0x000fd2000001ff00 */
[----:B------:R0:W2:Y:S02]  /*1480*/  @P6 LDG.E.128 R20, desc[UR4][R66.64+-0x4800] ;  /* 0xffb8000442146981 */ /* 0x0000a4000c1e1d00 */
[----:B0-----:R-:W0:Y:S01]  /*1490*/  LDC.64 R66, c[0x0][0x220] ;  /* 0x00008800ff427b82 */ /* 0x001e220000000a00 */
[----:B------:R-:W-:Y:S01]  /*14a0*/  CS2R R24, SRZ ;  /* 0x0000000000187805 */ /* 0x000fe2000001ff00 */
[----:B0-----:R-:W-:-:S05]  /*14b0*/  IMAD.WIDE R68, R50, 0x4, R66 ;  /* 0x0000000432447825 */ /* 0x001fca00078e0242 */
[----:B------:R-:W2:Y:S01]  /*14c0*/  @P3 LDG.E.128 R24, desc[UR4][R68.64] ;  /* 0x0000000444183981 */ /* 0x000ea2000c1e1d00 */
[----:B------:R-:W-:Y:S01]  /*14d0*/  IMAD.WIDE R66, R49, 0x4, R66 ;  /* 0x0000000431427825 */ /* 0x000fe200078e0242 */
[----:B------:R-:W0:Y:S01]  /*14e0*/  MUFU.RCP R46, R46 ;  /* 0x0000002e002e7308 */ /* 0x000e220000001000 */
[----:B--2---:R-:W-:Y:S02]  /*14f0*/  SEL R27, R27, RZ, P3 ;  /* 0x000000ff1b1b7207 */ /* 0x004fe40001800000 */
[----:B------:R-:W-:Y:S02]  /*1500*/  SEL R50, R24, RZ, P3 ;  /* 0x000000ff18327207 */ /* 0x000fe40001800000 */
[----:B------:R-:W-:Y:S01]  /*1510*/  SEL R65, R25, RZ, P3 ;  /* 0x000000ff19417207 */ /* 0x000fe20001800000 */
[----:B------:R-:W-:Y:S01]  /*1520*/  @!P5 FADD R19, R27, R58 ;  /* 0x0000003a1b13d221 */ /* 0x000fe20000000000 */
[----:B------:R-:W-:Y:S02]  /*1530*/  SEL R69, R26, RZ, P3 ;  /* 0x000000ff1a457207 */ /* 0x000fe40001800000 */
[----:B------:R-:W-:-:S02]  /*1540*/  CS2R R24, SRZ ;  /* 0x0000000000187805 */ /* 0x000fc4000001ff00 */
[----:B------:R-:W-:-:S06]  /*1550*/  CS2R R26, SRZ ;  /* 0x00000000001a7805 */ /* 0x000fcc000001ff00 */
[----:B------:R-:W2:Y:S01]  /*1560*/  @P4 LDG.E.128 R24, desc[UR4][R66.64] ;  /* 0x0000000442184981 */ /* 0x000ea2000c1e1d00 */
[----:B------:R-:W1:Y:S08]  /*1570*/  MUFU.RCP R40, R40 ;  /* 0x0000002800287308 */ /* 0x000e700000001000 */
[----:B------:R-:W3:Y:S01]  /*1580*/  MUFU.RCP R42, R42 ;  /* 0x0000002a002a7308 */ /* 0x000ee20000001000 */
[----:B------:R-:W-:Y:S01]  /*1590*/  @!P5 FADD R18, R69, R48 ;  /* 0x000000304512d221 */ /* 0x000fe20000000000 */
[----:B------:R-:W-:Y:S01]  /*15a0*/  @!P5 FADD R17, R65, R47 ;  /* 0x0000002f4111d221 */ /* 0x000fe20000000000 */
[----:B------:R-:W-:Y:S01]  /*15b0*/  @!P5 FADD R16, R50, R51 ;  /* 0x000000333210d221 */ /* 0x000fe20000000000 */
[----:B------:R-:W-:Y:S01]  /*15c0*/  ISETP.GE.AND P5, PT, R44, 0x520, PT ;  /* 0x000005202c00780c */ /* 0x000fe20003fa6270 */
[----:B0-----:R-:W-:Y:S01]  /*15d0*/  FMUL R44, R46, R41 ;  /* 0x000000292e2c7220 */ /* 0x001fe20000400000 */
[----:B------:R-:W-:Y:S01]  /*15e0*/  FADD R52, R19, -R52 ;  /* 0x8000003413347221 */ /* 0x000fe20000000000 */
[----:B-1----:R-:W-:Y:S01]  /*15f0*/  FMUL R41, R40, R43 ;  /* 0x0000002b28297220 */ /* 0x002fe20000400000 */
[----:B------:R-:W-:Y:S01]  /*1600*/  FADD R46, R18, -R57 ;  /* 0x80000039122e7221 */ /* 0x000fe20000000000 */
[----:B-----5:R-:W-:Y:S01]  /*1610*/  FADD R43, R17, -R56 ;  /* 0x80000038112b7221 */ /* 0x020fe20000000000 */
[----:B------:R-:W-:Y:S01]  /*1620*/  ISETP.GE.U32.AND P3, PT, R60, 0x120, PT ;  /* 0x000001203c00780c */ /* 0x000fe20003f66070 */
[----:B---3--:R-:W-:Y:S01]  /*1630*/  FMUL R45, R42, R45 ;  /* 0x0000002d2a2d7220 */ /* 0x008fe20000400000 */
[----:B------:R-:W-:Y:S01]  /*1640*/  FMUL R41, R41, R46 ;  /* 0x0000002e29297220 */ /* 0x000fe20000400000 */
[----:B------:R-:W-:-:S02]  /*1650*/  FMUL R44, R44, R43 ;  /* 0x0000002b2c2c7220 */ /* 0x000fc40000400000 */
[----:B------:R-:W-:Y:S01]  /*1660*/  FMUL R40, R45, R52 ;  /* 0x000000342d287220 */ /* 0x000fe20000400000 */
[----:B------:R-:W-:Y:S02]  /*1670*/  SEL R20, R20, RZ, P6 ;  /* 0x000000ff14147207 */ /* 0x000fe40003000000 */
[----:B------:R-:W-:Y:S02]  /*1680*/  SEL R23, R23, RZ, P6 ;  /* 0x000000ff17177207 */ /* 0x000fe40003000000 */
[----:B------:R-:W-:Y:S02]  /*1690*/  SEL R22, R22, RZ, P6 ;  /* 0x000000ff16167207 */ /* 0x000fe40003000000 */
[----:B------:R-:W-:Y:S02]  /*16a0*/  SEL R21, R21, RZ, P6 ;  /* 0x000000ff15157207 */ /* 0x000fe40003000000 */
[----:B------:R-:W-:Y:S02]  /*16b0*/  @!P5 FSEL R20, R61, RZ, !P3 ;  /* 0x000000ff3d14d208 */ /* 0x000fe40005800000 */
[----:B------:R-:W-:-:S02]  /*16c0*/  @!P5 FSEL R23, R64, RZ, !P3 ;  /* 0x000000ff4017d208 */ /* 0x000fc40005800000 */
[----:B------:R-:W-:Y:S02]  /*16d0*/  @!P5 FSEL R22, R63, RZ, !P3 ;  /* 0x000000ff3f16d208 */ /* 0x000fe40005800000 */
[----:B------:R-:W-:Y:S01]  /*16e0*/  @!P5 FSEL R21, R62, RZ, !P3 ;  /* 0x000000ff3e15d208 */ /* 0x000fe20005800000 */
[----:B----4-:R-:W-:-:S04]  /*16f0*/  FADD R48, R16, -R59 ;  /* 0x8000003b10307221 */ /* 0x010fc80000000000 */
[----:B------:R-:W-:Y:S01]  /*1700*/  FMUL R55, R55, R48 ;  /* 0x0000003037377220 */ /* 0x000fe20000400000 */
[----:B------:R-:W-:Y:S01]  /*1710*/  FFMA R30, R44, R30, R37 ;  /* 0x0000001e2c1e7223 */ /* 0x000fe20000000025 */
[----:B------:R-:W-:Y:S01]  /*1720*/  FFMA R32, R40, R32, R39 ;  /* 0x0000002028207223 */ /* 0x000fe20000000027 */
[----:B------:R-:W-:Y:S01]  /*1730*/  FFMA R31, R41, R31, R38 ;  /* 0x0000001f291f7223 */ /* 0x000fe20000000026 */
[----:B------:R-:W-:Y:S01]  /*1740*/  FFMA R53, R55, R53, R54 ;  /* 0x0000003537357223 */ /* 0x000fe20000000036 */
[----:B--2---:R-:W-:Y:S02]  /*1750*/  SEL R42, R24, RZ, P4 ;  /* 0x000000ff182a7207 */ /* 0x004fe40002000000 */
[----:B------:R-:W-:Y:S02]  /*1760*/  SEL R43, R25, RZ, P4 ;  /* 0x000000ff192b7207 */ /* 0x000fe40002000000 */
[----:B------:R-:W-:Y:S01]  /*1770*/  SEL R46, R26, RZ, P4 ;  /* 0x000000ff1a2e7207 */ /* 0x000fe20002000000 */
[----:B------:R-:W0:Y:S01]  /*1780*/  LDC.64 R24, c[0x0][0x258] ;  /* 0x00009600ff187b82 */ /* 0x000e220000000a00 */
[----:B------:R-:W-:Y:S01]  /*1790*/  SEL R45, R27, RZ, P4 ;  /* 0x000000ff1b2d7207 */ /* 0x000fe20002000000 */
[----:B------:R-:W-:Y:S01]  /*17a0*/  @!P2 FADD R20, R42, R5 ;  /* 0x000000052a14a221 */ /* 0x000fe20000000000 */
[----:B------:R-:W-:Y:S01]  /*17b0*/  @!P2 FADD R21, R43, R4 ;  /* 0x000000042b15a221 */ /* 0x000fe20000000000 */
[----:B------:R-:W-:-:S04]  /*17c0*/  @!P2 FADD R22, R46, R3 ;  /* 0x000000032e16a221 */ /* 0x000fc80000000000 */
[----:B------:R-:W1:Y:S01]  /*17d0*/  LDC.64 R26, c[0x0][0x250] ;  /* 0x00009400ff1a7b82 */ /* 0x000e620000000a00 */
[----:B------:R-:W-:Y:S01]  /*17e0*/  @!P2 FADD R23, R45, R2 ;  /* 0x000000022d17a221 */ /* 0x000fe20000000000 */
[----:B------:R-:W-:Y:S01]  /*17f0*/  FADD R13, R20, -R13 ;  /* 0x8000000d140d7221 */ /* 0x000fe20000000000 */
[----:B------:R-:W-:Y:S01]  /*1800*/  FADD R7, R22, -R7 ;  /* 0x8000000716077221 */ /* 0x000fe20000000000 */
[----:B------:R-:W-:Y:S01]  /*1810*/  FADD R8, R21, -R8 ;  /* 0x8000000815087221 */ /* 0x000fe20000000000 */
[----:B------:R-:W-:Y:S01]  /*1820*/  FADD R6, R23, -R6 ;  /* 0x8000000617067221 */ /* 0x000fe20000000000 */
[----:B------:R-:W-:Y:S01]  /*1830*/  FMUL R12, R12, R13 ;  /* 0x0000000d0c0c7220 */ /* 0x000fe20000400000 */
[----:B------:R-:W-:Y:S01]  /*1840*/  FMUL R10, R10, R7 ;  /* 0x000000070a0a7220 */ /* 0x000fe20000400000 */
[----:B------:R-:W-:Y:S01]  /*1850*/  FMUL R9, R9, R8 ;  /* 0x0000000809097220 */ /* 0x000fe20000400000 */
[----:B------:R-:W-:Y:S01]  /*1860*/  FMUL R11, R11, R6 ;  /* 0x000000060b0b7220 */ /* 0x000fe20000400000 */
[----:B------:R-:W-:Y:S01]  /*1870*/  FFMA R12, R12, R14, R33 ;  /* 0x0000000e0c0c7223 */ /* 0x000fe20000000021 */
[----:B------:R-:W-:Y:S01]  /*1880*/  FFMA R10, R10, R28, R35 ;  /* 0x0000001c0a0a7223 */ /* 0x000fe20000000023 */
[----:B------:R-:W-:Y:S01]  /*1890*/  FFMA R9, R9, R15, R34 ;  /* 0x0000000f09097223 */ /* 0x000fe20000000022 */
[----:B------:R-:W-:-:S02]  /*18a0*/  FFMA R11, R11, R29, R36 ;  /* 0x0000001d0b0b7223 */ /* 0x000fc40000000024 */
[----:B------:R-:W-:Y:S02]  /*18b0*/  FSETP.GEU.AND P5, PT, R12, RZ, PT ;  /* 0x000000ff0c00720b */ /* 0x000fe40003fae000 */
[----:B------:R-:W-:Y:S02]  /*18c0*/  FSETP.GEU.AND P3, PT, R10, RZ, PT ;  /* 0x000000ff0a00720b */ /* 0x000fe40003f6e000 */
[----:B------:R-:W-:Y:S02]  /*18d0*/  FSETP.GEU.AND P2, PT, R11, RZ, PT ;  /* 0x000000ff0b00720b */ /* 0x000fe40003f4e000 */
[----:B------:R-:W-:Y:S01]  /*18e0*/  FSETP.GEU.AND P4, PT, R9, RZ, PT ;  /* 0x000000ff0900720b */ /* 0x000fe20003f8e000 */
[----:B0-----:R-:W-:Y:S01]  /*18f0*/  IMAD.WIDE R24, R0, 0x4, R24 ;  /* 0x0000000400187825 */ /* 0x001fe200078e0218 */
[----:B------:R-:W-:Y:S02]  /*1900*/  SEL R7, R11, RZ, P2 ;  /* 0x000000ff0b077207 */ /* 0x000fe40001000000 */
[----:B------:R-:W-:Y:S01]  /*1910*/  SEL R6, R10, RZ, P3 ;  /* 0x000000ff0a067207 */ /* 0x000fe20001800000 */
[----:B-1----:R-:W-:Y:S01]  /*1920*/  IMAD.WIDE R26, R0, 0x4, R26 ;  /* 0x00000004001a7825 */ /* 0x002fe200078e021a */
[----:B------:R-:W-:-:S02]  /*1930*/  SEL R5, R9, RZ, P4 ;  /* 0x000000ff09057207 */ /* 0x000fc40002000000 */
[----:B------:R-:W-:Y:S02]  /*1940*/  SEL R4, R12, RZ, P5 ;  /* 0x000000ff0c047207 */ /* 0x000fe40002800000 */
[----:B------:R0:W-:Y:S01]  /*1950*/  @!P1 STG.E.128 desc[UR4][R26.64], R20 ;  /* 0x000000141a009986 */ /* 0x0001e2000c101d04 */
[----:B------:R-:W-:-:S03]  /*1960*/  FSETP.GEU.AND P2, PT, R31, RZ, PT ;  /* 0x000000ff1f00720b */ /* 0x000fc60003f4e000 */
[----:B------:R0:W-:Y:S01]  /*1970*/  @!P0 STG.E.128 desc[UR4][R26.64+0x800], R16 ;  /* 0x000800101a008986 */ /* 0x0001e2000c101d04 */
[----:B------:R-:W-:Y:S02]  /*1980*/  FSETP.GEU.AND P3, PT, R30, RZ, PT ;  /* 0x000000ff1e00720b */ /* 0x000fe40003f6e000 */
[----:B------:R-:W-:Y:S01]  /*1990*/  FSETP.GEU.AND P4, PT, R53, RZ, PT ;  /* 0x000000ff3500720b */ /* 0x000fe20003f8e000 */
[----:B------:R0:W-:Y:S01]  /*19a0*/  @!P1 STG.E.128 desc[UR4][R24.64], R4 ;  /* 0x0000000418009986 */ /* 0x0001e2000c101d04 */
[C---:B------:R-:W-:Y:S02]  /*19b0*/  FSETP.GEU.AND P1, PT, R32.reuse, RZ, PT ;  /* 0x000000ff2000720b */ /* 0x040fe40003f2e000 */
[----:B------:R-:W-:Y:S02]  /*19c0*/  SEL R10, R31, RZ, P2 ;  /* 0x000000ff1f0a7207 */ /* 0x000fe40001000000 */
[----:B------:R-:W-:Y:S02]  /*19d0*/  SEL R11, R32, RZ, P1 ;  /* 0x000000ff200b7207 */ /* 0x000fe40000800000 */
[----:B------:R-:W-:-:S02]  /*19e0*/  SEL R9, R30, RZ, P3 ;  /* 0x000000ff1e097207 */ /* 0x000fc40001800000 */
[----:B------:R-:W-:Y:S01]  /*19f0*/  SEL R8, R53, RZ, P4 ;  /* 0x000000ff35087207 */ /* 0x000fe20002000000 */
[----:B0-----:R-:W-:Y:S06]  /*1a00*/  @P0 EXIT ;  /* 0x000000000000094d */ /* 0x001fec0003800000 */
[----:B------:R-:W-:Y:S01]  /*1a10*/  STG.E.128 desc[UR4][R24.64+0x800], R8 ;  /* 0x0008000818007986 */ /* 0x000fe2000c101d04 */
[----:B------:R-:W-:Y:S05]  /*1a20*/  EXIT ;  /* 0x000000000000794d */ /* 0x000fea0003800000 */
.L_x_0:
[----:B------:R-:W-:-:S00]  /*1a30*/  BRA `(.L_x_0) ;  /* 0xfffffffc00fc7947 */ /* 0x000fc0000383ffff */
[----:B------:R-:W-:-:S00]  /*1a40*/  NOP ;  /* 0x0000000000007918 */ /* 0x000fc00000000000 */
        /* <DEDUP_REMOVED lines=11> */
.L_x_1:


//--------------------- .nv.global.init           --------------------------
	.section	.nv.global.init,"aw",@progbits
.nv.global.init:
	.type		_$_str,@object
	.size		_$_str,(_$_str_$_2 - _$_str)
_$_str:
        /*0000*/ 	.byte	0x5f, 0x5f, 0x43, 0x55, 0x44, 0x41, 0x5f, 0x46, 0x54, 0x5a, 0x00
	.type		_$_str_$_2,@object
	.size		_$_str_$_2,(.L_1 - _$_str_$_2)
_$_str_$_2:
        /*000b*/ 	.byte	0x5f, 0x5f, 0x43, 0x55, 0x44, 0x41, 0x5f, 0x50, 0x52, 0x45, 0x43, 0x5f, 0x53, 0x51, 0x52, 0x54
        /*001b*/ 	.byte	0x00
.L_1:


//--------------------- .nv.constant0.triton_poi_fused__native_batch_norm_legit_no_training_cat_relu_34 --------------------------
	.section	.nv.constant0.triton_poi_fused__native_batch_norm_legit_no_training_cat_relu_34,"a",@progbits
	.sectionflags	@""
	.align	4
.nv.constant0.triton_poi_fused__native_batch_norm_legit_no_training_cat_relu_34:
	.zero		612
